//
// Generated by NVIDIA NVVM Compiler
//
// Compiler Build ID: CL-36424714
// Cuda compilation tools, release 13.0, V13.0.88
// Based on NVVM 20.0.0
//

.version 9.0
.target sm_100
.address_size 64

	// .globl	_Z16shift_no_barrierPi
// _ZZ16shift_no_barrierPiE8sh_array has been demoted
// _ZZ18shift_with_barrierPiE8sh_array has been demoted

.visible .entry _Z16shift_no_barrierPi(
	.param .u64 .ptr .align 1 _Z16shift_no_barrierPi_param_0
)
{
	.reg .pred 	%p<2>;
	.reg .b32 	%r<8>;
	.reg .b64 	%rd<5>;
	// demoted variable
	.shared .align 4 .b8 _ZZ16shift_no_barrierPiE8sh_array[256];
	ld.param.u64 	%rd1, [_Z16shift_no_barrierPi_param_0];
	mov.u32 	%r1, %tid.x;
	shl.b32 	%r5, %r1, 2;
	mov.u32 	%r6, _ZZ16shift_no_barrierPiE8sh_array;
	add.s32 	%r2, %r6, %r5;
	st.shared.u32 	[%r2], %r1;
	setp.gt.u32 	%p1, %r1, 62;
	mov.u32 	%r7, %r1;
	@%p1 bra 	$L__BB0_2;
	ld.shared.u32 	%r7, [%r2+4];
	st.shared.u32 	[%r2], %r7;
$L__BB0_2:
	cvta.to.global.u64 	%rd2, %rd1;
	mul.wide.u32 	%rd3, %r1, 4;
	add.s64 	%rd4, %rd2, %rd3;
	st.global.u32 	[%rd4], %r7;
	ret;

}
	// .globl	_Z18shift_with_barrierPi
.visible .entry _Z18shift_with_barrierPi(
	.param .u64 .ptr .align 1 _Z18shift_with_barrierPi_param_0
)
{
	.reg .pred 	%p<2>;
	.reg .b32 	%r<7>;
	.reg .b64 	%rd<5>;
	// demoted variable
	.shared .align 4 .b8 _ZZ18shift_with_barrierPiE8sh_array[256];
	ld.param.u64 	%rd1, [_Z18shift_with_barrierPi_param_0];
	mov.u32 	%r1, %tid.x;
	shl.b32 	%r3, %r1, 2;
	mov.u32 	%r4, _ZZ18shift_with_barrierPiE8sh_array;
	add.s32 	%r2, %r4, %r3;
	st.shared.u32 	[%r2], %r1;
	bar.sync 	0;
	setp.gt.u32 	%p1, %r1, 62;
	@%p1 bra 	$L__BB1_2;
	ld.shared.u32 	%r5, [%r2+4];
	bar.sync 	0;
	st.shared.u32 	[%r2], %r5;
	bar.sync 	0;
$L__BB1_2:
	cvta.to.global.u64 	%rd2, %rd1;
	ld.shared.u32 	%r6, [%r2];
	mul.wide.u32 	%rd3, %r1, 4;
	add.s64 	%rd4, %rd2, %rd3;
	st.global.u32 	[%rd4], %r6;
	ret;

}


// ===== COMPILED SASS (sm_100) =====

	.target	sm_100

	.elftype	@"ET_EXEC"


//--------------------- .note.nv.tkinfo           --------------------------
	.section	.note.nv.tkinfo,"",@"SHT_NOTE"
	.sectionflags	@"SHF_NOTE_NV_TKINFO"
	.tkinfo
        /*0018*/ 	.word	0x00000002
        /*0030*/ 	.string	""
        /*0030*/ 	.string	"ptxas"
        /*0030*/ 	.string	"Cuda compilation tools, release 13.0, V13.0.88"
        /*0030*/ 	.string	"Build cuda_13.0.r13.0/compiler.36424714_0"
        /*0030*/ 	.string	"-arch sm_100 -m 64 "



//--------------------- .note.nv.cuinfo           --------------------------
	.section	.note.nv.cuinfo,"",@"SHT_NOTE"
	.sectionflags	@"SHF_NOTE_NV_CUINFO"
        /*0018*/ 	.short	0x0002
        /*001a*/ 	.short	0x0064
        /*001c*/ 	.short	0x0082
	.zero		2


//--------------------- .nv.info                  --------------------------
	.section	.nv.info,"",@"SHT_CUDA_INFO"
	.align	4


	//----- nvinfo : EIATTR_REGCOUNT
	.align		4
        /*0000*/ 	.byte	0x04, 0x2f
        /*0002*/ 	.short	(.L_1 - .L_0)
	.align		4
.L_0:
        /*0004*/ 	.word	index@(_Z16shift_no_barrierPi)
        /*0008*/ 	.word	0x0000000a


	//----- nvinfo : EIATTR_FRAME_SIZE
	.align		4
.L_1:
        /*000c*/ 	.byte	0x04, 0x11
        /*000e*/ 	.short	(.L_3 - .L_2)
	.align		4
.L_2:
        /*0010*/ 	.word	index@(_Z16shift_no_barrierPi)
        /*0014*/ 	.word	0x00000000


	//----- nvinfo : EIATTR_REGCOUNT
	.align		4
.L_3:
        /*0018*/ 	.byte	0x04, 0x2f
        /*001a*/ 	.short	(.L_5 - .L_4)
	.align		4
.L_4:
        /*001c*/ 	.word	index@(_Z18shift_with_barrierPi)
        /*0020*/ 	.word	0x0000000c


	//----- nvinfo : EIATTR_FRAME_SIZE
	.align		4
.L_5:
        /*0024*/ 	.byte	0x04, 0x11
        /*0026*/ 	.short	(.L_7 - .L_6)
	.align		4
.L_6:
        /*0028*/ 	.word	index@(_Z18shift_with_barrierPi)
        /*002c*/ 	.word	0x00000000


	//----- nvinfo : EIATTR_MIN_STACK_SIZE
	.align		4
.L_7:
        /*0030*/ 	.byte	0x04, 0x12
        /*0032*/ 	.short	(.L_9 - .L_8)
	.align		4
.L_8:
        /*0034*/ 	.word	index@(_Z18shift_with_barrierPi)
        /*0038*/ 	.word	0x00000000


	//----- nvinfo : EIATTR_MIN_STACK_SIZE
	.align		4
.L_9:
        /*003c*/ 	.byte	0x04, 0x12
        /*003e*/ 	.short	(.L_11 - .L_10)
	.align		4
.L_10:
        /*0040*/ 	.word	index@(_Z16shift_no_barrierPi)
        /*0044*/ 	.word	0x00000000
.L_11:


//--------------------- .nv.compat                --------------------------
	.section	.nv.compat,"",@"SHT_CUDA_COMPAT_INFO"
	.align	4
        /*0000*/ 	.byte	0x02, 0x09, 0x00, 0x00, 0x02, 0x02, 0x01, 0x00, 0x02, 0x05, 0x05, 0x00, 0x03, 0x07, 0x01, 0x01
        /*0010*/ 	.byte	0x02, 0x03, 0x00, 0x00, 0x02, 0x06, 0x01, 0x00, 0x04, 0x0b, 0x08, 0x00, 0x09, 0x00, 0x00, 0x00
        /*0020*/ 	.byte	0x00, 0x00, 0x00, 0x00


//--------------------- .nv.info._Z18shift_with_barrierPi --------------------------
	.section	.nv.info._Z18shift_with_barrierPi,"",@"SHT_CUDA_INFO"
	.sectionflags	@""
	.align	4


	//----- nvinfo : EIATTR_CUDA_API_VERSION
	.align		4
        /*0000*/ 	.byte	0x04, 0x37
        /*0002*/ 	.short	(.L_13 - .L_12)
.L_12:
        /*0004*/ 	.word	0x00000082


	//----- nvinfo : EIATTR_KPARAM_INFO
	.align		4
.L_13:
        /*0008*/ 	.byte	0x04, 0x17
        /*000a*/ 	.short	(.L_15 - .L_14)
.L_14:
        /*000c*/ 	.word	0x00000000
        /*0010*/ 	.short	0x0000
        /*0012*/ 	.short	0x0000
        /*0014*/ 	.byte	0x00, 0xf5, 0x21, 0x00


	//----- nvinfo : EIATTR_SPARSE_MMA_MASK
	.align		4
.L_15:
        /*0018*/ 	.byte	0x03, 0x50
        /*001a*/ 	.short	0x0000


	//----- nvinfo : EIATTR_MAXREG_COUNT
	.align		4
        /*001c*/ 	.byte	0x03, 0x1b
        /*001e*/ 	.short	0x00ff


	//----- nvinfo : EIATTR_NUM_BARRIERS
	.align		4
        /*0020*/ 	.byte	0x02, 0x4c
        /*0022*/ 	.byte	0x01
	.zero		1


	//----- nvinfo : EIATTR_MERCURY_ISA_VERSION
	.align		4
        /*0024*/ 	.byte	0x03, 0x5f
        /*0026*/ 	.short	0x0101


	//----- nvinfo : EIATTR_VRC_CTA_INIT_COUNT
	.align		4
        /*0028*/ 	.byte	0x02, 0x4a
	.zero		1
	.zero		1


	//----- nvinfo : EIATTR_EXIT_INSTR_OFFSETS
	.align		4
        /*002c*/ 	.byte	0x04, 0x1c
        /*002e*/ 	.short	(.L_17 - .L_16)


	//   ....[0]....
.L_16:
        /*0030*/ 	.word	0x00000120


	//----- nvinfo : EIATTR_CBANK_PARAM_SIZE
	.align		4
.L_17:
        /*0034*/ 	.byte	0x03, 0x19
        /*0036*/ 	.short	0x0008


	//----- nvinfo : EIATTR_PARAM_CBANK
	.align		4
        /*0038*/ 	.byte	0x04, 0x0a
        /*003a*/ 	.short	(.L_19 - .L_18)
	.align		4
.L_18:
        /*003c*/ 	.word	index@(.nv.constant0._Z18shift_with_barrierPi)
        /*0040*/ 	.short	0x0380
        /*0042*/ 	.short	0x0008


	//----- nvinfo : EIATTR_SW_WAR
	.align		4
.L_19:
        /*0044*/ 	.byte	0x04, 0x36
        /*0046*/ 	.short	(.L_21 - .L_20)
.L_20:
        /*0048*/ 	.word	0x00000008
.L_21:


//--------------------- .nv.info._Z16shift_no_barrierPi --------------------------
	.section	.nv.info._Z16shift_no_barrierPi,"",@"SHT_CUDA_INFO"
	.sectionflags	@""
	.align	4


	//----- nvinfo : EIATTR_CUDA_API_VERSION
	.align		4
        /*0000*/ 	.byte	0x04, 0x37
        /*0002*/ 	.short	(.L_23 - .L_22)
.L_22:
        /*0004*/ 	.word	0x00000082


	//----- nvinfo : EIATTR_KPARAM_INFO
	.align		4
.L_23:
        /*0008*/ 	.byte	0x04, 0x17
        /*000a*/ 	.short	(.L_25 - .L_24)
.L_24:
        /*000c*/ 	.word	0x00000000
        /*0010*/ 	.short	0x0000
        /*0012*/ 	.short	0x0000
        /*0014*/ 	.byte	0x00, 0xf5, 0x21, 0x00


	//----- nvinfo : EIATTR_SPARSE_MMA_MASK
	.align		4
.L_25:
        /*0018*/ 	.byte	0x03, 0x50
        /*001a*/ 	.short	0x0000


	//----- nvinfo : EIATTR_MAXREG_COUNT
	.align		4
        /*001c*/ 	.byte	0x03, 0x1b
        /*001e*/ 	.short	0x00ff


	//----- nvinfo : EIATTR_MERCURY_ISA_VERSION
	.align		4
        /*0020*/ 	.byte	0x03, 0x5f
        /*0022*/ 	.short	0x0101


	//----- nvinfo : EIATTR_VRC_CTA_INIT_COUNT
	.align		4
        /*0024*/ 	.byte	0x02, 0x4a
	.zero		1
	.zero		1


	//----- nvinfo : EIATTR_EXIT_INSTR_OFFSETS
	.align		4
        /*0028*/ 	.byte	0x04, 0x1c
        /*002a*/ 	.short	(.L_27 - .L_26)


	//   ....[0]....
.L_26:
        /*002c*/ 	.word	0x000000f0


	//----- nvinfo : EIATTR_CBANK_PARAM_SIZE
	.align		4
.L_27:
        /*0030*/ 	.byte	0x03, 0x19
        /*0032*/ 	.short	0x0008


	//----- nvinfo : EIATTR_PARAM_CBANK
	.align		4
        /*0034*/ 	.byte	0x04, 0x0a
        /*0036*/ 	.short	(.L_29 - .L_28)
	.align		4
.L_28:
        /*0038*/ 	.word	index@(.nv.constant0._Z16shift_no_barrierPi)
        /*003c*/ 	.short	0x0380
        /*003e*/ 	.short	0x0008


	//----- nvinfo : EIATTR_SW_WAR
	.align		4
.L_29:
        /*0040*/ 	.byte	0x04, 0x36
        /*0042*/ 	.short	(.L_31 - .L_30)
.L_30:
        /*0044*/ 	.word	0x00000008
.L_31:


//--------------------- .nv.callgraph             --------------------------
	.section	.nv.callgraph,"",@"SHT_CUDA_CALLGRAPH"
	.align	4
	.sectionentsize	8
	.align		4
        /*0000*/ 	.word	0x00000000
	.align		4
        /*0004*/ 	.word	0xffffffff
	.align		4
        /*0008*/ 	.word	0x00000000
	.align		4
        /*000c*/ 	.word	0xfffffffe
	.align		4
        /*0010*/ 	.word	0x00000000
	.align		4
        /*0014*/ 	.word	0xfffffffd
	.align		4
        /*0018*/ 	.word	0x00000000
	.align		4
        /*001c*/ 	.word	0xfffffffc


//--------------------- .text._Z18shift_with_barrierPi --------------------------
	.section	.text._Z18shift_with_barrierPi,"ax",@progbits
	.align	128
        .global         _Z18shift_with_barrierPi
        .type           _Z18shift_with_barrierPi,@function
        .size           _Z18shift_with_barrierPi,(.L_x_2 - _Z18shift_with_barrierPi)
        .other          _Z18shift_with_barrierPi,@"STO_CUDA_ENTRY STV_DEFAULT"
_Z18shift_with_barrierPi:
.text._Z18shift_with_barrierPi:
[----:B------:R-:W-:Y:S01]  /*0000*/  LDC R1, c[0x0][0x37c] ;  /* 0x0000df00ff017b82 */ /* 0x000fe20000000800 */
[----:B------:R-:W0:Y:S07]  /*0010*/  S2R R9, SR_TID.X ;  /* 0x0000000000097919 */ /* 0x000e2e0000002100 */
[----:B------:R-:W1:Y:S01]  /*0020*/  S2UR UR5, SR_CgaCtaId ;  /* 0x00000000000579c3 */ /* 0x000e620000008800 */
[----:B------:R-:W-:-:S07]  /*0030*/  UMOV UR4, 0x400 ;  /* 0x0000040000047882 */ /* 0x000fce0000000000 */
[----:B------:R-:W2:Y:S01]  /*0040*/  LDC.64 R2, c[0x0][0x380] ;  /* 0x0000e000ff027b82 */ /* 0x000ea20000000a00 */
[----:B-1----:R-:W-:-:S06]  /*0050*/  ULEA UR4, UR5, UR4, 0x18 ;  /* 0x0000000405047291 */ /* 0x002fcc000f8ec0ff */
[C---:B0-----:R-:W-:Y:S01]  /*0060*/  LEA R0, R9.reuse, UR4, 0x2 ;  /* 0x0000000409007c11 */ /* 0x041fe2000f8e10ff */
[C---:B--2---:R-:W-:Y:S01]  /*0070*/  IMAD.WIDE.U32 R2, R9.reuse, 0x4, R2 ;  /* 0x0000000409027825 */ /* 0x044fe200078e0002 */
[----:B------:R-:W-:-:S03]  /*0080*/  ISETP.GT.U32.AND P0, PT, R9, 0x3e, PT ;  /* 0x0000003e0900780c */ /* 0x000fc60003f04070 */
[----:B------:R-:W0:Y:S01]  /*0090*/  LDCU.64 UR4, c[0x0][0x358] ;  /* 0x00006b00ff0477ac */ /* 0x000e220008000a00 */
[----:B------:R-:W-:Y:S01]  /*00a0*/  STS [R0], R9 ;  /* 0x0000000900007388 */ /* 0x000fe20000000800 */
[----:B------:R-:W-:Y:S08]  /*00b0*/  BAR.SYNC.DEFER_BLOCKING 0x0 ;  /* 0x0000000000007b1d */ /* 0x000ff00000010000 */
[----:B------:R-:W1:Y:S01]  /*00c0*/  @!P0 LDS R5, [R0+0x4] ;  /* 0x0000040000058984 */ /* 0x000e620000000800 */
[----:B------:R-:W-:Y:S06]  /*00d0*/  @!P0 BAR.SYNC.DEFER_BLOCKING 0x0 ;  /* 0x0000000000008b1d */ /* 0x000fec0000010000 */
[----:B-1----:R-:W-:Y:S02]  /*00e0*/  @!P0 STS [R0], R5 ;  /* 0x0000000500008388 */ /* 0x002fe40000000800 */
[----:B------:R-:W-:Y:S06]  /*00f0*/  @!P0 BAR.SYNC.DEFER_BLOCKING 0x0 ;  /* 0x0000000000008b1d */ /* 0x000fec0000010000 */
[----:B------:R-:W0:Y:S04]  /*0100*/  LDS R7, [R0] ;  /* 0x0000000000077984 */ /* 0x000e280000000800 */
[----:B0-----:R-:W-:Y:S01]  /*0110*/  STG.E desc[UR4][R2.64], R7 ;  /* 0x0000000702007986 */ /* 0x001fe2000c101904 */
[----:B------:R-:W-:Y:S05]  /*0120*/  EXIT ;  /* 0x000000000000794d */ /* 0x000fea0003800000 */
.L_x_0:
[----:B------:R-:W-:-:S00]  /*0130*/  BRA `(.L_x_0) ;  /* 0xfffffffc00fc7947 */ /* 0x000fc0000383ffff */
[----:B------:R-:W-:-:S00]  /*0140*/  NOP ;  /* 0x0000000000007918 */ /* 0x000fc00000000000 */
        /* <DEDUP_REMOVED lines=11> */
.L_x_2:


//--------------------- .text._Z16shift_no_barrierPi --------------------------
	.section	.text._Z16shift_no_barrierPi,"ax",@progbits
	.align	128
        .global         _Z16shift_no_barrierPi
        .type           _Z16shift_no_barrierPi,@function
        .size           _Z16shift_no_barrierPi,(.L_x_3 - _Z16shift_no_barrierPi)
        .other          _Z16shift_no_barrierPi,@"STO_CUDA_ENTRY STV_DEFAULT"
_Z16shift_no_barrierPi:
.text._Z16shift_no_barrierPi:
[----:B------:R-:W-:Y:S01]  /*0000*/  LDC R1, c[0x0][0x37c] ;  /* 0x0000df00ff017b82 */ /* 0x000fe20000000800 */
[----:B------:R-:W0:Y:S07]  /*0010*/  S2R R7, SR_TID.X ;  /* 0x0000000000077919 */ /* 0x000e2e0000002100 */
[----:B------:R-:W1:Y:S01]  /*0020*/  S2UR UR5, SR_CgaCtaId ;  /* 0x00000000000579c3 */ /* 0x000e620000008800 */
[----:B------:R-:W-:-:S07]  /*0030*/  UMOV UR4, 0x400 ;  /* 0x0000040000047882 */ /* 0x000fce0000000000 */
[----:B------:R-:W2:Y:S01]  /*0040*/  LDC.64 R2, c[0x0][0x380] ;  /* 0x0000e000ff027b82 */ /* 0x000ea20000000a00 */
[----:B-1----:R-:W-:Y:S01]  /*0050*/  ULEA UR4, UR5, UR4, 0x18 ;  /* 0x0000000405047291 */ /* 0x002fe2000f8ec0ff */
[C---:B0-----:R-:W-:Y:S01]  /*0060*/  ISETP.GT.U32.AND P0, PT, R7.reuse, 0x3e, PT ;  /* 0x0000003e0700780c */ /* 0x041fe20003f04070 */
[----:B--2---:R-:W-:Y:S01]  /*0070*/  IMAD.WIDE.U32 R2, R7, 0x4, R2 ;  /* 0x0000000407027825 */ /* 0x004fe200078e0002 */
[----:B------:R-:W-:-:S03]  /*0080*/  MOV R5, R7 ;  /* 0x0000000700057202 */ /* 0x000fc60000000f00 */
[----:B------:R-:W-:-:S05]  /*0090*/  LEA R0, R7, UR4, 0x2 ;  /* 0x0000000407007c11 */ /* 0x000fca000f8e10ff */
[----:B------:R-:W0:Y:S01]  /*00a0*/  LDCU.64 UR4, c[0x0][0x358] ;  /* 0x00006b00ff0477ac */ /* 0x000e220008000a00 */
[----:B------:R-:W-:Y:S04]  /*00b0*/  STS [R0], R7 ;  /* 0x0000000700007388 */ /* 0x000fe80000000800 */
[----:B------:R-:W1:Y:S04]  /*00c0*/  @!P0 LDS R5, [R0+0x4] ;  /* 0x0000040000058984 */ /* 0x000e680000000800 */
[----:B-1----:R-:W-:Y:S04]  /*00d0*/  @!P0 STS [R0], R5 ;  /* 0x0000000500008388 */ /* 0x002fe80000000800 */
[----:B0-----:R-:W-:Y:S01]  /*00e0*/  STG.E desc[UR4][R2.64], R5 ;  /* 0x0000000502007986 */ /* 0x001fe2000c101904 */
[----:B------:R-:W-:Y:S05]  /*00f0*/  EXIT ;  /* 0x000000000000794d */ /* 0x000fea0003800000 */
.L_x_1:
        /* <DEDUP_REMOVED lines=16> */
.L_x_3:


//--------------------- .nv.shared._Z18shift_with_barrierPi --------------------------
	.section	.nv.shared._Z18shift_with_barrierPi,"aw",@nobits
	.sectionflags	@""
	.align	4
.nv.shared._Z18shift_with_barrierPi:
	.zero		1280


//--------------------- .nv.shared.reserved.0     --------------------------
	.section	.nv.shared.reserved.0,"aw",@nobits
	.weak		__nv_reservedSMEM_offset_0_alias
	.size		__nv_reservedSMEM_offset_0_alias, 0, 64
	.other		__nv_reservedSMEM_offset_0_alias,@"STO_CUDA_RESERVED_SHARED STV_DEFAULT"
__nv_reservedSMEM_offset_0_alias:
	.zero		0
	.zero		64


//--------------------- .nv.shared._Z16shift_no_barrierPi --------------------------
	.section	.nv.shared._Z16shift_no_barrierPi,"aw",@nobits
	.sectionflags	@""
	.align	4
.nv.shared._Z16shift_no_barrierPi:
	.zero		1280


//--------------------- .nv.constant0._Z18shift_with_barrierPi --------------------------
	.section	.nv.constant0._Z18shift_with_barrierPi,"a",@progbits
	.sectionflags	@""
	.align	4
.nv.constant0._Z18shift_with_barrierPi:
	.zero		904


//--------------------- .nv.constant0._Z16shift_no_barrierPi --------------------------
	.section	.nv.constant0._Z16shift_no_barrierPi,"a",@progbits
	.sectionflags	@""
	.align	4
.nv.constant0._Z16shift_no_barrierPi:
	.zero		904


//--------------------- SYMBOLS --------------------------

	.type		.nv.reservedSmem.offset0,@object
	.size		.nv.reservedSmem.offset0,0x4
	.type		.nv.reservedSmem.cap,@object
	.size		.nv.reservedSmem.cap,0x4
